//
// Generated by NVIDIA NVVM Compiler
//
// Compiler Build ID: CL-36424714
// Cuda compilation tools, release 13.0, V13.0.88
// Based on NVVM 20.0.0
//

.version 9.0
.target sm_100
.address_size 64

	// .globl	_Z15wake_gpu_kerneli
// _ZZ9fw_kernelILi16EEvjjPiS0_E2vu has been demoted
// _ZZ9fw_kernelILi16EEvjjPiS0_E2uv has been demoted
// _ZZ9fw_kernelILi16EEvjjPiS0_E2sp has been demoted

.visible .entry _Z15wake_gpu_kerneli(
	.param .u32 _Z15wake_gpu_kerneli_param_0
)
{


	ret;

}
	// .globl	_Z9fw_kernelILi16EEvjjPiS0_
.visible .entry _Z9fw_kernelILi16EEvjjPiS0_(
	.param .u32 _Z9fw_kernelILi16EEvjjPiS0__param_0,
	.param .u32 _Z9fw_kernelILi16EEvjjPiS0__param_1,
	.param .u64 .ptr .align 1 _Z9fw_kernelILi16EEvjjPiS0__param_2,
	.param .u64 .ptr .align 1 _Z9fw_kernelILi16EEvjjPiS0__param_3
)
{
	.reg .pred 	%p<7>;
	.reg .b32 	%r<36>;
	.reg .b64 	%rd<15>;
	// demoted variable
	.shared .align 4 .b8 _ZZ9fw_kernelILi16EEvjjPiS0_E2vu[64];
	// demoted variable
	.shared .align 4 .b8 _ZZ9fw_kernelILi16EEvjjPiS0_E2uv[64];
	// demoted variable
	.shared .align 4 .b8 _ZZ9fw_kernelILi16EEvjjPiS0_E2sp[64];
	ld.param.u32 	%r12, [_Z9fw_kernelILi16EEvjjPiS0__param_0];
	ld.param.u32 	%r13, [_Z9fw_kernelILi16EEvjjPiS0__param_1];
	ld.param.u64 	%rd3, [_Z9fw_kernelILi16EEvjjPiS0__param_2];
	ld.param.u64 	%rd4, [_Z9fw_kernelILi16EEvjjPiS0__param_3];
	cvta.to.global.u64 	%rd1, %rd4;
	cvta.to.global.u64 	%rd2, %rd3;
	mov.u32 	%r15, %ntid.y;
	mov.u32 	%r16, %ctaid.y;
	mov.u32 	%r1, %tid.y;
	mad.lo.s32 	%r2, %r15, %r16, %r1;
	mov.u32 	%r17, %ntid.x;
	mov.u32 	%r18, %ctaid.x;
	mov.u32 	%r3, %tid.x;
	mad.lo.s32 	%r4, %r17, %r18, %r3;
	max.u32 	%r19, %r2, %r4;
	setp.lt.u32 	%p1, %r19, %r13;
	setp.ge.u32 	%p2, %r19, %r13;
	shl.b32 	%r20, %r3, 2;
	mov.u32 	%r21, _ZZ9fw_kernelILi16EEvjjPiS0_E2uv;
	add.s32 	%r5, %r21, %r20;
	mov.u32 	%r22, _ZZ9fw_kernelILi16EEvjjPiS0_E2sp;
	add.s32 	%r6, %r22, %r20;
	shl.b32 	%r23, %r1, 2;
	mov.u32 	%r24, _ZZ9fw_kernelILi16EEvjjPiS0_E2vu;
	add.s32 	%r7, %r24, %r23;
	@%p2 bra 	$L__BB1_5;
	mul.lo.s32 	%r8, %r13, %r2;
	add.s32 	%r25, %r8, %r4;
	mul.wide.u32 	%rd5, %r25, 4;
	add.s64 	%rd6, %rd2, %rd5;
	ld.global.u32 	%r35, [%rd6];
	setp.ne.s32 	%p3, %r1, 0;
	@%p3 bra 	$L__BB1_3;
	mad.lo.s32 	%r26, %r13, %r12, %r4;
	mul.wide.u32 	%rd7, %r26, 4;
	add.s64 	%rd8, %rd2, %rd7;
	ld.global.u32 	%r27, [%rd8];
	st.shared.u32 	[%r5], %r27;
	add.s64 	%rd9, %rd1, %rd7;
	ld.global.u32 	%r28, [%rd9];
	st.shared.u32 	[%r6], %r28;
$L__BB1_3:
	setp.ne.s32 	%p4, %r3, 0;
	@%p4 bra 	$L__BB1_5;
	add.s32 	%r29, %r8, %r12;
	mul.wide.u32 	%rd10, %r29, 4;
	add.s64 	%rd11, %rd2, %rd10;
	ld.global.u32 	%r30, [%rd11];
	st.shared.u32 	[%r7], %r30;
$L__BB1_5:
	bar.sync 	0;
	not.pred 	%p5, %p1;
	@%p5 bra 	$L__BB1_8;
	ld.shared.u32 	%r31, [%r7];
	ld.shared.u32 	%r32, [%r5];
	add.s32 	%r11, %r32, %r31;
	setp.le.s32 	%p6, %r35, %r11;
	@%p6 bra 	$L__BB1_8;
	mad.lo.s32 	%r33, %r13, %r2, %r4;
	mul.wide.u32 	%rd12, %r33, 4;
	add.s64 	%rd13, %rd2, %rd12;
	st.global.u32 	[%rd13], %r11;
	ld.shared.u32 	%r34, [%r6];
	add.s64 	%rd14, %rd1, %rd12;
	st.global.u32 	[%rd14], %r34;
$L__BB1_8:
	ret;

}


// ===== COMPILED SASS (sm_100) =====

	.target	sm_100

	.elftype	@"ET_EXEC"


//--------------------- .note.nv.tkinfo           --------------------------
	.section	.note.nv.tkinfo,"",@"SHT_NOTE"
	.sectionflags	@"SHF_NOTE_NV_TKINFO"
	.tkinfo
        /*0018*/ 	.word	0x00000002
        /*0030*/ 	.string	""
        /*0030*/ 	.string	"ptxas"
        /*0030*/ 	.string	"Cuda compilation tools, release 13.0, V13.0.88"
        /*0030*/ 	.string	"Build cuda_13.0.r13.0/compiler.36424714_0"
        /*0030*/ 	.string	"-arch sm_100 -m 64 "



//--------------------- .note.nv.cuinfo           --------------------------
	.section	.note.nv.cuinfo,"",@"SHT_NOTE"
	.sectionflags	@"SHF_NOTE_NV_CUINFO"
        /*0018*/ 	.short	0x0002
        /*001a*/ 	.short	0x0064
        /*001c*/ 	.short	0x0082
	.zero		2


//--------------------- .nv.info                  --------------------------
	.section	.nv.info,"",@"SHT_CUDA_INFO"
	.align	4


	//----- nvinfo : EIATTR_REGCOUNT
	.align		4
        /*0000*/ 	.byte	0x04, 0x2f
        /*0002*/ 	.short	(.L_1 - .L_0)
	.align		4
.L_0:
        /*0004*/ 	.word	index@(_Z15wake_gpu_kerneli)
        /*0008*/ 	.word	0x00000004


	//----- nvinfo : EIATTR_FRAME_SIZE
	.align		4
.L_1:
        /*000c*/ 	.byte	0x04, 0x11
        /*000e*/ 	.short	(.L_3 - .L_2)
	.align		4
.L_2:
        /*0010*/ 	.word	index@(_Z15wake_gpu_kerneli)
        /*0014*/ 	.word	0x00000000


	//----- nvinfo : EIATTR_REGCOUNT
	.align		4
.L_3:
        /*0018*/ 	.byte	0x04, 0x2f
        /*001a*/ 	.short	(.L_5 - .L_4)
	.align		4
.L_4:
        /*001c*/ 	.word	index@(_Z9fw_kernelILi16EEvjjPiS0_)
        /*0020*/ 	.word	0x00000012


	//----- nvinfo : EIATTR_FRAME_SIZE
	.align		4
.L_5:
        /*0024*/ 	.byte	0x04, 0x11
        /*0026*/ 	.short	(.L_7 - .L_6)
	.align		4
.L_6:
        /*0028*/ 	.word	index@(_Z9fw_kernelILi16EEvjjPiS0_)
        /*002c*/ 	.word	0x00000000


	//----- nvinfo : EIATTR_MIN_STACK_SIZE
	.align		4
.L_7:
        /*0030*/ 	.byte	0x04, 0x12
        /*0032*/ 	.short	(.L_9 - .L_8)
	.align		4
.L_8:
        /*0034*/ 	.word	index@(_Z9fw_kernelILi16EEvjjPiS0_)
        /*0038*/ 	.word	0x00000000


	//----- nvinfo : EIATTR_MIN_STACK_SIZE
	.align		4
.L_9:
        /*003c*/ 	.byte	0x04, 0x12
        /*003e*/ 	.short	(.L_11 - .L_10)
	.align		4
.L_10:
        /*0040*/ 	.word	index@(_Z15wake_gpu_kerneli)
        /*0044*/ 	.word	0x00000000
.L_11:


//--------------------- .nv.compat                --------------------------
	.section	.nv.compat,"",@"SHT_CUDA_COMPAT_INFO"
	.align	4
        /*0000*/ 	.byte	0x02, 0x09, 0x00, 0x00, 0x02, 0x02, 0x01, 0x00, 0x02, 0x05, 0x05, 0x00, 0x03, 0x07, 0x01, 0x01
        /*0010*/ 	.byte	0x02, 0x03, 0x00, 0x00, 0x02, 0x06, 0x01, 0x00, 0x04, 0x0b, 0x08, 0x00, 0x09, 0x00, 0x00, 0x00
        /*0020*/ 	.byte	0x00, 0x00, 0x00, 0x00


//--------------------- .nv.info._Z9fw_kernelILi16EEvjjPiS0_ --------------------------
	.section	.nv.info._Z9fw_kernelILi16EEvjjPiS0_,"",@"SHT_CUDA_INFO"
	.sectionflags	@""
	.align	4


	//----- nvinfo : EIATTR_CUDA_API_VERSION
	.align		4
        /*0000*/ 	.byte	0x04, 0x37
        /*0002*/ 	.short	(.L_13 - .L_12)
.L_12:
        /*0004*/ 	.word	0x00000082


	//----- nvinfo : EIATTR_KPARAM_INFO
	.align		4
.L_13:
        /*0008*/ 	.byte	0x04, 0x17
        /*000a*/ 	.short	(.L_15 - .L_14)
.L_14:
        /*000c*/ 	.word	0x00000000
        /*0010*/ 	.short	0x0003
        /*0012*/ 	.short	0x0010
        /*0014*/ 	.byte	0x00, 0xf5, 0x21, 0x00


	//----- nvinfo : EIATTR_KPARAM_INFO
	.align		4
.L_15:
        /*0018*/ 	.byte	0x04, 0x17
        /*001a*/ 	.short	(.L_17 - .L_16)
.L_16:
        /*001c*/ 	.word	0x00000000
        /*0020*/ 	.short	0x0002
        /*0022*/ 	.short	0x0008
        /*0024*/ 	.byte	0x00, 0xf5, 0x21, 0x00


	//----- nvinfo : EIATTR_KPARAM_INFO
	.align		4
.L_17:
        /*0028*/ 	.byte	0x04, 0x17
        /*002a*/ 	.short	(.L_19 - .L_18)
.L_18:
        /*002c*/ 	.word	0x00000000
        /*0030*/ 	.short	0x0001
        /*0032*/ 	.short	0x0004
        /*0034*/ 	.byte	0x00, 0xf0, 0x11, 0x00


	//----- nvinfo : EIATTR_KPARAM_INFO
	.align		4
.L_19:
        /*0038*/ 	.byte	0x04, 0x17
        /*003a*/ 	.short	(.L_21 - .L_20)
.L_20:
        /*003c*/ 	.word	0x00000000
        /*0040*/ 	.short	0x0000
        /*0042*/ 	.short	0x0000
        /*0044*/ 	.byte	0x00, 0xf0, 0x11, 0x00


	//----- nvinfo : EIATTR_SPARSE_MMA_MASK
	.align		4
.L_21:
        /*0048*/ 	.byte	0x03, 0x50
        /*004a*/ 	.short	0x0000


	//----- nvinfo : EIATTR_MAXREG_COUNT
	.align		4
        /*004c*/ 	.byte	0x03, 0x1b
        /*004e*/ 	.short	0x00ff


	//----- nvinfo : EIATTR_NUM_BARRIERS
	.align		4
        /*0050*/ 	.byte	0x02, 0x4c
        /*0052*/ 	.byte	0x01
	.zero		1


	//----- nvinfo : EIATTR_MERCURY_ISA_VERSION
	.align		4
        /*0054*/ 	.byte	0x03, 0x5f
        /*0056*/ 	.short	0x0101


	//----- nvinfo : EIATTR_VRC_CTA_INIT_COUNT
	.align		4
        /*0058*/ 	.byte	0x02, 0x4a
	.zero		1
	.zero		1


	//----- nvinfo : EIATTR_EXIT_INSTR_OFFSETS
	.align		4
        /*005c*/ 	.byte	0x04, 0x1c
        /*005e*/ 	.short	(.L_23 - .L_22)


	//   ....[0]....
.L_22:
        /*0060*/ 	.word	0x00000300


	//   ....[1]....
        /*0064*/ 	.word	0x00000350


	//   ....[2]....
        /*0068*/ 	.word	0x000003e0


	//----- nvinfo : EIATTR_CRS_STACK_SIZE
	.align		4
.L_23:
        /*006c*/ 	.byte	0x04, 0x1e
        /*006e*/ 	.short	(.L_25 - .L_24)
.L_24:
        /*0070*/ 	.word	0x00000000


	//----- nvinfo : EIATTR_CBANK_PARAM_SIZE
	.align		4
.L_25:
        /*0074*/ 	.byte	0x03, 0x19
        /*0076*/ 	.short	0x0018


	//----- nvinfo : EIATTR_PARAM_CBANK
	.align		4
        /*0078*/ 	.byte	0x04, 0x0a
        /*007a*/ 	.short	(.L_27 - .L_26)
	.align		4
.L_26:
        /*007c*/ 	.word	index@(.nv.constant0._Z9fw_kernelILi16EEvjjPiS0_)
        /*0080*/ 	.short	0x0380
        /*0082*/ 	.short	0x0018


	//----- nvinfo : EIATTR_SW_WAR
	.align		4
.L_27:
        /*0084*/ 	.byte	0x04, 0x36
        /*0086*/ 	.short	(.L_29 - .L_28)
.L_28:
        /*0088*/ 	.word	0x00000008
.L_29:


//--------------------- .nv.info._Z15wake_gpu_kerneli --------------------------
	.section	.nv.info._Z15wake_gpu_kerneli,"",@"SHT_CUDA_INFO"
	.sectionflags	@""
	.align	4


	//----- nvinfo : EIATTR_CUDA_API_VERSION
	.align		4
        /*0000*/ 	.byte	0x04, 0x37
        /*0002*/ 	.short	(.L_31 - .L_30)
.L_30:
        /*0004*/ 	.word	0x00000082


	//----- nvinfo : EIATTR_KPARAM_INFO
	.align		4
.L_31:
        /*0008*/ 	.byte	0x04, 0x17
        /*000a*/ 	.short	(.L_33 - .L_32)
.L_32:
        /*000c*/ 	.word	0x00000000
        /*0010*/ 	.short	0x0000
        /*0012*/ 	.short	0x0000
        /*0014*/ 	.byte	0x00, 0xf0, 0x11, 0x00


	//----- nvinfo : EIATTR_SPARSE_MMA_MASK
	.align		4
.L_33:
        /*0018*/ 	.byte	0x03, 0x50
        /*001a*/ 	.short	0x0000


	//----- nvinfo : EIATTR_MAXREG_COUNT
	.align		4
        /*001c*/ 	.byte	0x03, 0x1b
        /*001e*/ 	.short	0x00ff


	//----- nvinfo : EIATTR_MERCURY_ISA_VERSION
	.align		4
        /*0020*/ 	.byte	0x03, 0x5f
        /*0022*/ 	.short	0x0101


	//----- nvinfo : EIATTR_VRC_CTA_INIT_COUNT
	.align		4
        /*0024*/ 	.byte	0x02, 0x4a
	.zero		1
	.zero		1


	//----- nvinfo : EIATTR_EXIT_INSTR_OFFSETS
	.align		4
        /*0028*/ 	.byte	0x04, 0x1c
        /*002a*/ 	.short	(.L_35 - .L_34)


	//   ....[0]....
.L_34:
        /*002c*/ 	.word	0x00000010


	//----- nvinfo : EIATTR_CBANK_PARAM_SIZE
	.align		4
.L_35:
        /*0030*/ 	.byte	0x03, 0x19
        /*0032*/ 	.short	0x0004


	//----- nvinfo : EIATTR_PARAM_CBANK
	.align		4
        /*0034*/ 	.byte	0x04, 0x0a
        /*0036*/ 	.short	(.L_37 - .L_36)
	.align		4
.L_36:
        /*0038*/ 	.word	index@(.nv.constant0._Z15wake_gpu_kerneli)
        /*003c*/ 	.short	0x0380
        /*003e*/ 	.short	0x0004


	//----- nvinfo : EIATTR_SW_WAR
	.align		4
.L_37:
        /*0040*/ 	.byte	0x04, 0x36
        /*0042*/ 	.short	(.L_39 - .L_38)
.L_38:
        /*0044*/ 	.word	0x00000008
.L_39:


//--------------------- .nv.callgraph             --------------------------
	.section	.nv.callgraph,"",@"SHT_CUDA_CALLGRAPH"
	.align	4
	.sectionentsize	8
	.align		4
        /*0000*/ 	.word	0x00000000
	.align		4
        /*0004*/ 	.word	0xffffffff
	.align		4
        /*0008*/ 	.word	0x00000000
	.align		4
        /*000c*/ 	.word	0xfffffffe
	.align		4
        /*0010*/ 	.word	0x00000000
	.align		4
        /*0014*/ 	.word	0xfffffffd
	.align		4
        /*0018*/ 	.word	0x00000000
	.align		4
        /*001c*/ 	.word	0xfffffffc


//--------------------- .text._Z9fw_kernelILi16EEvjjPiS0_ --------------------------
	.section	.text._Z9fw_kernelILi16EEvjjPiS0_,"ax",@progbits
	.align	128
        .global         _Z9fw_kernelILi16EEvjjPiS0_
        .type           _Z9fw_kernelILi16EEvjjPiS0_,@function
        .size           _Z9fw_kernelILi16EEvjjPiS0_,(.L_x_4 - _Z9fw_kernelILi16EEvjjPiS0_)
        .other          _Z9fw_kernelILi16EEvjjPiS0_,@"STO_CUDA_ENTRY STV_DEFAULT"
_Z9fw_kernelILi16EEvjjPiS0_:
.text._Z9fw_kernelILi16EEvjjPiS0_:
[----:B------:R-:W-:Y:S01]  /*0000*/  LDC R1, c[0x0][0x37c] ;  /* 0x0000df00ff017b82 */ /* 0x000fe20000000800 */
[----:B------:R-:W0:Y:S01]  /*0010*/  S2R R0, SR_CTAID.Y ;  /* 0x0000000000007919 */ /* 0x000e220000002600 */
[----:B------:R-:W0:Y:S06]  /*0020*/  LDCU UR4, c[0x0][0x364] ;  /* 0x00006c80ff0477ac */ /* 0x000e2c0008000800 */
[----:B------:R-:W1:Y:S01]  /*0030*/  S2UR UR7, SR_CgaCtaId ;  /* 0x00000000000779c3 */ /* 0x000e620000008800 */
[----:B------:R-:W-:Y:S01]  /*0040*/  BSSY.RECONVERGENT B0, `(.L_x_0) ;  /* 0x000002a000007945 */ /* 0x000fe20003800200 */
[----:B------:R-:W0:Y:S01]  /*0050*/  S2R R3, SR_TID.Y ;  /* 0x0000000000037919 */ /* 0x000e220000002200 */
[----:B------:R-:W2:Y:S01]  /*0060*/  LDCU UR5, c[0x0][0x360] ;  /* 0x00006c00ff0577ac */ /* 0x000ea20008000800 */
[----:B------:R-:W2:Y:S01]  /*0070*/  S2R R5, SR_CTAID.X ;  /* 0x0000000000057919 */ /* 0x000ea20000002500 */
[----:B------:R-:W3:Y:S01]  /*0080*/  LDCU UR10, c[0x0][0x384] ;  /* 0x00007080ff0a77ac */ /* 0x000ee20008000800 */
[----:B------:R-:W2:Y:S01]  /*0090*/  S2R R2, SR_TID.X ;  /* 0x0000000000027919 */ /* 0x000ea20000002100 */
[----:B------:R-:W4:Y:S01]  /*00a0*/  LDCU.64 UR8, c[0x0][0x358] ;  /* 0x00006b00ff0877ac */ /* 0x000f220008000a00 */
[----:B0-----:R-:W-:Y:S01]  /*00b0*/  IMAD R0, R0, UR4, R3 ;  /* 0x0000000400007c24 */ /* 0x001fe2000f8e0203 */
[----:B------:R-:W-:-:S02]  /*00c0*/  UMOV UR4, 0x400 ;  /* 0x0000040000047882 */ /* 0x000fc40000000000 */
[----:B------:R-:W-:-:S04]  /*00d0*/  UIADD3 UR6, UPT, UPT, UR4, 0x80, URZ ;  /* 0x0000008004067890 */ /* 0x000fc8000fffe0ff */
[----:B-1----:R-:W-:Y:S01]  /*00e0*/  ULEA UR6, UR7, UR6, 0x18 ;  /* 0x0000000607067291 */ /* 0x002fe2000f8ec0ff */
[----:B--2---:R-:W-:Y:S01]  /*00f0*/  IMAD R5, R5, UR5, R2 ;  /* 0x0000000505057c24 */ /* 0x004fe2000f8e0202 */
[----:B------:R-:W-:Y:S02]  /*0100*/  UIADD3 UR5, UPT, UPT, UR4, 0x40, URZ ;  /* 0x0000004004057890 */ /* 0x000fe4000fffe0ff */
[----:B------:R-:W-:Y:S02]  /*0110*/  ULEA UR4, UR7, UR4, 0x18 ;  /* 0x0000000407047291 */ /* 0x000fe4000f8ec0ff */
[----:B------:R-:W-:Y:S01]  /*0120*/  VIMNMX.U32 R4, PT, PT, R0, R5, !PT ;  /* 0x0000000500047248 */ /* 0x000fe20007fe0000 */
[----:B------:R-:W-:-:S03]  /*0130*/  ULEA UR5, UR7, UR5, 0x18 ;  /* 0x0000000507057291 */ /* 0x000fc6000f8ec0ff */
[C---:B---3--:R-:W-:Y:S02]  /*0140*/  ISETP.GE.U32.AND P1, PT, R4.reuse, UR10, PT ;  /* 0x0000000a04007c0c */ /* 0x048fe4000bf26070 */
[----:B------:R-:W-:Y:S02]  /*0150*/  ISETP.GE.U32.AND P0, PT, R4, UR10, PT ;  /* 0x0000000a04007c0c */ /* 0x000fe4000bf06070 */
[----:B------:R-:W-:Y:S02]  /*0160*/  LEA R13, R3, UR4, 0x2 ;  /* 0x00000004030d7c11 */ /* 0x000fe4000f8e10ff */
[C---:B------:R-:W-:Y:S02]  /*0170*/  LEA R12, R2.reuse, UR5, 0x2 ;  /* 0x00000005020c7c11 */ /* 0x040fe4000f8e10ff */
[----:B------:R-:W-:-:S05]  /*0180*/  LEA R4, R2, UR6, 0x2 ;  /* 0x0000000602047c11 */ /* 0x000fca000f8e10ff */
[----:B----4-:R-:W-:Y:S05]  /*0190*/  @P1 BRA `(.L_x_1) ;  /* 0x0000000000501947 */ /* 0x010fea0003800000 */
[----:B------:R-:W-:Y:S02]  /*01a0*/  ISETP.NE.AND P1, PT, R3, RZ, PT ;  /* 0x000000ff0300720c */ /* 0x000fe40003f25270 */
[----:B------:R-:W-:Y:S02]  /*01b0*/  ISETP.NE.AND P2, PT, R2, RZ, PT ;  /* 0x000000ff0200720c */ /* 0x000fe40003f45270 */
[----:B------:R-:W0:Y:S09]  /*01c0*/  LDC.64 R2, c[0x0][0x388] ;  /* 0x0000e200ff027b82 */ /* 0x000e320000000a00 */
[----:B------:R-:W1:Y:S08]  /*01d0*/  @!P1 LDC R6, c[0x0][0x380] ;  /* 0x0000e000ff069b82 */ /* 0x000e700000000800 */
[----:B------:R-:W2:Y:S08]  /*01e0*/  @!P2 LDC R15, c[0x0][0x380] ;  /* 0x0000e000ff0fab82 */ /* 0x000eb00000000800 */
[----:B------:R-:W3:Y:S01]  /*01f0*/  @!P1 LDC.64 R8, c[0x0][0x390] ;  /* 0x0000e400ff089b82 */ /* 0x000ee20000000a00 */
[----:B-1----:R-:W-:-:S04]  /*0200*/  @!P1 IMAD R11, R6, UR10, R5 ;  /* 0x0000000a060b9c24 */ /* 0x002fc8000f8e0205 */
[----:B0-----:R-:W-:-:S04]  /*0210*/  @!P1 IMAD.WIDE.U32 R6, R11, 0x4, R2 ;  /* 0x000000040b069825 */ /* 0x001fc800078e0002 */
[----:B--2---:R-:W-:Y:S02]  /*0220*/  @!P2 IMAD R15, R0, UR10, R15 ;  /* 0x0000000a000fac24 */ /* 0x004fe4000f8e020f */
[----:B------:R-:W2:Y:S01]  /*0230*/  @!P1 LDG.E R7, desc[UR8][R6.64] ;  /* 0x0000000806079981 */ /* 0x000ea2000c1e1900 */
[----:B---3--:R-:W-:-:S04]  /*0240*/  @!P1 IMAD.WIDE.U32 R8, R11, 0x4, R8 ;  /* 0x000000040b089825 */ /* 0x008fc800078e0008 */
[----:B------:R-:W-:Y:S02]  /*0250*/  @!P2 IMAD.WIDE.U32 R10, R15, 0x4, R2 ;  /* 0x000000040f0aa825 */ /* 0x000fe400078e0002 */
[----:B------:R-:W3:Y:S04]  /*0260*/  @!P1 LDG.E R9, desc[UR8][R8.64] ;  /* 0x0000000808099981 */ /* 0x000ee8000c1e1900 */
[----:B------:R-:W4:Y:S01]  /*0270*/  @!P2 LDG.E R10, desc[UR8][R10.64] ;  /* 0x000000080a0aa981 */ /* 0x000f22000c1e1900 */
[----:B------:R-:W-:-:S04]  /*0280*/  IMAD R15, R0, UR10, R5 ;  /* 0x0000000a000f7c24 */ /* 0x000fc8000f8e0205 */
[----:B------:R-:W-:-:S06]  /*0290*/  IMAD.WIDE.U32 R2, R15, 0x4, R2 ;  /* 0x000000040f027825 */ /* 0x000fcc00078e0002 */
[----:B------:R0:W5:Y:S04]  /*02a0*/  LDG.E R2, desc[UR8][R2.64] ;  /* 0x0000000802027981 */ /* 0x000168000c1e1900 */
[----:B--2---:R0:W-:Y:S04]  /*02b0*/  @!P1 STS [R12], R7 ;  /* 0x000000070c009388 */ /* 0x0041e80000000800 */
[----:B---3--:R0:W-:Y:S04]  /*02c0*/  @!P1 STS [R4], R9 ;  /* 0x0000000904009388 */ /* 0x0081e80000000800 */
[----:B----4-:R0:W-:Y:S02]  /*02d0*/  @!P2 STS [R13], R10 ;  /* 0x0000000a0d00a388 */ /* 0x0101e40000000800 */
.L_x_1:
[----:B------:R-:W-:Y:S05]  /*02e0*/  BSYNC.RECONVERGENT B0 ;  /* 0x0000000000007941 */ /* 0x000fea0003800200 */
.L_x_0:
[----:B------:R-:W-:Y:S06]  /*02f0*/  BAR.SYNC.DEFER_BLOCKING 0x0 ;  /* 0x0000000000007b1d */ /* 0x000fec0000010000 */
[----:B------:R-:W-:Y:S05]  /*0300*/  @P0 EXIT ;  /* 0x000000000000094d */ /* 0x000fea0003800000 */
[----:B0-----:R-:W-:Y:S04]  /*0310*/  LDS R13, [R13] ;  /* 0x000000000d0d7984 */ /* 0x001fe80000000800 */
[----:B------:R-:W0:Y:S02]  /*0320*/  LDS R12, [R12] ;  /* 0x000000000c0c7984 */ /* 0x000e240000000800 */
[----:B0-----:R-:W-:-:S04]  /*0330*/  IADD3 R11, PT, PT, R13, R12, RZ ;  /* 0x0000000c0d0b7210 */ /* 0x001fc80007ffe0ff */
[----:B-----5:R-:W-:-:S13]  /*0340*/  ISETP.GT.AND P0, PT, R2, R11, PT ;  /* 0x0000000b0200720c */ /* 0x020fda0003f04270 */
[----:B------:R-:W-:Y:S05]  /*0350*/  @!P0 EXIT ;  /* 0x000000000000894d */ /* 0x000fea0003800000 */
[----:B------:R-:W0:Y:S01]  /*0360*/  LDS R13, [R4] ;  /* 0x00000000040d7984 */ /* 0x000e220000000800 */
[----:B------:R-:W1:Y:S01]  /*0370*/  LDC.64 R2, c[0x0][0x388] ;  /* 0x0000e200ff027b82 */ /* 0x000e620000000a00 */
[----:B------:R-:W-:-:S07]  /*0380*/  IMAD R5, R0, UR10, R5 ;  /* 0x0000000a00057c24 */ /* 0x000fce000f8e0205 */
[----:B------:R-:W2:Y:S01]  /*0390*/  LDC.64 R8, c[0x0][0x390] ;  /* 0x0000e400ff087b82 */ /* 0x000ea20000000a00 */
[----:B-1----:R-:W-:-:S05]  /*03a0*/  IMAD.WIDE.U32 R6, R5, 0x4, R2 ;  /* 0x0000000405067825 */ /* 0x002fca00078e0002 */
[----:B------:R-:W-:Y:S01]  /*03b0*/  STG.E desc[UR8][R6.64], R11 ;  /* 0x0000000b06007986 */ /* 0x000fe2000c101908 */
[----:B--2---:R-:W-:-:S05]  /*03c0*/  IMAD.WIDE.U32 R2, R5, 0x4, R8 ;  /* 0x0000000405027825 */ /* 0x004fca00078e0008 */
[----:B0-----:R-:W-:Y:S01]  /*03d0*/  STG.E desc[UR8][R2.64], R13 ;  /* 0x0000000d02007986 */ /* 0x001fe2000c101908 */
[----:B------:R-:W-:Y:S05]  /*03e0*/  EXIT ;  /* 0x000000000000794d */ /* 0x000fea0003800000 */
.L_x_2:
[----:B------:R-:W-:-:S00]  /*03f0*/  BRA `(.L_x_2) ;  /* 0xfffffffc00fc7947 */ /* 0x000fc0000383ffff */
[----:B------:R-:W-:-:S00]  /*0400*/  NOP ;  /* 0x0000000000007918 */ /* 0x000fc00000000000 */
[----:B------:R-:W-:-:S00]  /*0410*/  NOP ;  /* 0x0000000000007918 */ /* 0x000fc00000000000 */
[----:B------:R-:W-:-:S00]  /*0420*/  NOP ;  /* 0x0000000000007918 */ /* 0x000fc00000000000 */
[----:B------:R-:W-:-:S00]  /*0430*/  NOP ;  /* 0x0000000000007918 */ /* 0x000fc00000000000 */
[----:B------:R-:W-:-:S00]  /*0440*/  NOP ;  /* 0x0000000000007918 */ /* 0x000fc00000000000 */
[----:B------:R-:W-:-:S00]  /*0450*/  NOP ;  /* 0x0000000000007918 */ /* 0x000fc00000000000 */
[----:B------:R-:W-:-:S00]  /*0460*/  NOP ;  /* 0x0000000000007918 */ /* 0x000fc00000000000 */
[----:B------:R-:W-:-:S00]  /*0470*/  NOP ;  /* 0x0000000000007918 */ /* 0x000fc00000000000 */
.L_x_4:


//--------------------- .text._Z15wake_gpu_kerneli --------------------------
	.section	.text._Z15wake_gpu_kerneli,"ax",@progbits
	.align	128
        .global         _Z15wake_gpu_kerneli
        .type           _Z15wake_gpu_kerneli,@function
        .size           _Z15wake_gpu_kerneli,(.L_x_5 - _Z15wake_gpu_kerneli)
        .other          _Z15wake_gpu_kerneli,@"STO_CUDA_ENTRY STV_DEFAULT"
_Z15wake_gpu_kerneli:
.text._Z15wake_gpu_kerneli:
[----:B------:R-:W-:Y:S01]  /*0000*/  LDC R1, c[0x0][0x37c] ;  /* 0x0000df00ff017b82 */ /* 0x000fe20000000800 */
[----:B------:R-:W-:Y:S05]  /*0010*/  EXIT ;  /* 0x000000000000794d */ /* 0x000fea0003800000 */
.L_x_3:
        /* <DEDUP_REMOVED lines=14> */
.L_x_5:


//--------------------- .nv.shared._Z9fw_kernelILi16EEvjjPiS0_ --------------------------
	.section	.nv.shared._Z9fw_kernelILi16EEvjjPiS0_,"aw",@nobits
	.sectionflags	@""
	.align	4
.nv.shared._Z9fw_kernelILi16EEvjjPiS0_:
	.zero		1216


//--------------------- .nv.shared.reserved.0     --------------------------
	.section	.nv.shared.reserved.0,"aw",@nobits
	.weak		__nv_reservedSMEM_offset_0_alias
	.size		__nv_reservedSMEM_offset_0_alias, 0, 64
	.other		__nv_reservedSMEM_offset_0_alias,@"STO_CUDA_RESERVED_SHARED STV_DEFAULT"
__nv_reservedSMEM_offset_0_alias:
	.zero		0
	.zero		64


//--------------------- .nv.constant0._Z9fw_kernelILi16EEvjjPiS0_ --------------------------
	.section	.nv.constant0._Z9fw_kernelILi16EEvjjPiS0_,"a",@progbits
	.sectionflags	@""
	.align	4
.nv.constant0._Z9fw_kernelILi16EEvjjPiS0_:
	.zero		920


//--------------------- .nv.constant0._Z15wake_gpu_kerneli --------------------------
	.section	.nv.constant0._Z15wake_gpu_kerneli,"a",@progbits
	.sectionflags	@""
	.align	4
.nv.constant0._Z15wake_gpu_kerneli:
	.zero		900


//--------------------- SYMBOLS --------------------------

	.type		.nv.reservedSmem.offset0,@object
	.size		.nv.reservedSmem.offset0,0x4
	.type		.nv.reservedSmem.cap,@object
	.size		.nv.reservedSmem.cap,0x4
